//
// Generated by NVIDIA NVVM Compiler
//
// Compiler Build ID: CL-36424714
// Cuda compilation tools, release 13.0, V13.0.88
// Based on NVVM 20.0.0
//

.version 9.0
.target sm_100
.address_size 64

	// .globl	_Z4PAORPdS_S_d
.func  (.param .align 16 .b8 func_retval0[16]) __internal_trig_reduction_slowpathd
(
	.param .b64 __internal_trig_reduction_slowpathd_param_0
)
;
.global .align 8 .b8 __cudart_i2opi_d[144] = {8, 93, 141, 31, 177, 95, 251, 107, 234, 146, 82, 138, 247, 57, 7, 61, 123, 241, 229, 235, 199, 186, 39, 117, 45, 234, 95, 158, 102, 63, 70, 79, 183, 9, 203, 39, 207, 126, 54, 109, 31, 109, 10, 90, 139, 17, 47, 239, 15, 152, 5, 222, 255, 151, 248, 31, 59, 40, 249, 189, 139, 95, 132, 156, 244, 57, 83, 131, 57, 214, 145, 57, 65, 126, 95, 180, 38, 112, 156, 233, 132, 68, 187, 46, 245, 53, 130, 232, 62, 167, 41, 177, 28, 235, 29, 254, 28, 146, 209, 9, 234, 46, 73, 6, 224, 210, 77, 66, 58, 110, 36, 183, 97, 197, 187, 222, 171, 99, 81, 254, 65, 144, 67, 60, 153, 149, 98, 219, 192, 221, 52, 245, 209, 87, 39, 252, 41, 21, 68, 78, 110, 131, 249, 162};
.global .align 16 .b8 __cudart_sin_cos_coeffs[128] = {70, 210, 176, 44, 241, 229, 90, 190, 146, 227, 172, 105, 227, 29, 199, 62, 161, 98, 219, 25, 160, 1, 42, 191, 24, 8, 17, 17, 17, 17, 129, 63, 84, 85, 85, 85, 85, 85, 197, 191, 0, 0, 0, 0, 0, 0, 0, 0, 0, 0, 0, 0, 0, 0, 0, 0, 100, 129, 253, 32, 131, 255, 168, 189, 40, 133, 239, 193, 167, 238, 33, 62, 217, 230, 6, 142, 79, 126, 146, 190, 233, 188, 221, 25, 160, 1, 250, 62, 71, 93, 193, 22, 108, 193, 86, 191, 81, 85, 85, 85, 85, 85, 165, 63, 0, 0, 0, 0, 0, 0, 224, 191, 0, 0, 0, 0, 0, 0, 240, 63};

.visible .entry _Z4PAORPdS_S_d(
	.param .u64 .ptr .align 1 _Z4PAORPdS_S_d_param_0,
	.param .u64 .ptr .align 1 _Z4PAORPdS_S_d_param_1,
	.param .u64 .ptr .align 1 _Z4PAORPdS_S_d_param_2,
	.param .f64 _Z4PAORPdS_S_d_param_3
)
{
	.reg .pred 	%p<12>;
	.reg .b32 	%r<27>;
	.reg .b64 	%rd<22>;
	.reg .b64 	%fd<81>;

	ld.param.u64 	%rd2, [_Z4PAORPdS_S_d_param_0];
	ld.param.u64 	%rd3, [_Z4PAORPdS_S_d_param_1];
	ld.param.u64 	%rd4, [_Z4PAORPdS_S_d_param_2];
	ld.param.f64 	%fd17, [_Z4PAORPdS_S_d_param_3];
	cvta.to.global.u64 	%rd1, %rd4;
	cvta.to.global.u64 	%rd5, %rd3;
	cvta.to.global.u64 	%rd6, %rd2;
	mov.u32 	%r10, %ntid.x;
	mov.u32 	%r11, %ctaid.x;
	mov.u32 	%r12, %tid.x;
	mad.lo.s32 	%r1, %r10, %r11, %r12;
	mul.wide.s32 	%rd7, %r1, 8;
	add.s64 	%rd8, %rd6, %rd7;
	ld.global.f64 	%fd1, [%rd8];
	ld.global.f64 	%fd2, [%rd8+8];
	ld.global.f64 	%fd3, [%rd8+-8];
	mul.f64 	%fd18, %fd17, 0d401921FAFC8B007A;
	add.s64 	%rd9, %rd5, %rd7;
	ld.global.f64 	%fd19, [%rd9];
	mul.f64 	%fd4, %fd18, %fd19;
	abs.f64 	%fd5, %fd4;
	setp.neu.f64 	%p1, %fd5, 0d7FF0000000000000;
	@%p1 bra 	$L__BB0_2;
	mov.f64 	%fd25, 0d0000000000000000;
	mul.rn.f64 	%fd79, %fd4, %fd25;
	mov.b32 	%r25, 1;
	bra.uni 	$L__BB0_5;
$L__BB0_2:
	mul.f64 	%fd20, %fd4, 0d3FE45F306DC9C883;
	cvt.rni.s32.f64 	%r24, %fd20;
	cvt.rn.f64.s32 	%fd21, %r24;
	fma.rn.f64 	%fd22, %fd21, 0dBFF921FB54442D18, %fd4;
	fma.rn.f64 	%fd23, %fd21, 0dBC91A62633145C00, %fd22;
	fma.rn.f64 	%fd79, %fd21, 0dB97B839A252049C0, %fd23;
	setp.ltu.f64 	%p2, %fd5, 0d41E0000000000000;
	@%p2 bra 	$L__BB0_4;
	{ // callseq 0, 0
	.param .b64 param0;
	st.param.f64 	[param0], %fd4;
	.param .align 16 .b8 retval0[16];
	call.uni (retval0), 
	__internal_trig_reduction_slowpathd, 
	(
	param0
	);
	ld.param.f64 	%fd79, [retval0];
	ld.param.b32 	%r24, [retval0+8];
	} // callseq 0
$L__BB0_4:
	add.s32 	%r25, %r24, 1;
$L__BB0_5:
	setp.neu.f64 	%p3, %fd5, 0d7FF0000000000000;
	shl.b32 	%r15, %r25, 6;
	cvt.u64.u32 	%rd10, %r15;
	and.b64  	%rd11, %rd10, 64;
	mov.u64 	%rd12, __cudart_sin_cos_coeffs;
	add.s64 	%rd13, %rd12, %rd11;
	mul.rn.f64 	%fd26, %fd79, %fd79;
	and.b32  	%r16, %r25, 1;
	setp.eq.b32 	%p4, %r16, 1;
	selp.f64 	%fd27, 0dBDA8FF8320FD8164, 0d3DE5DB65F9785EBA, %p4;
	ld.global.nc.v2.f64 	{%fd28, %fd29}, [%rd13];
	fma.rn.f64 	%fd30, %fd27, %fd26, %fd28;
	fma.rn.f64 	%fd31, %fd30, %fd26, %fd29;
	ld.global.nc.v2.f64 	{%fd32, %fd33}, [%rd13+16];
	fma.rn.f64 	%fd34, %fd31, %fd26, %fd32;
	fma.rn.f64 	%fd35, %fd34, %fd26, %fd33;
	ld.global.nc.v2.f64 	{%fd36, %fd37}, [%rd13+32];
	fma.rn.f64 	%fd38, %fd35, %fd26, %fd36;
	fma.rn.f64 	%fd39, %fd38, %fd26, %fd37;
	fma.rn.f64 	%fd40, %fd39, %fd79, %fd79;
	fma.rn.f64 	%fd41, %fd39, %fd26, 0d3FF0000000000000;
	selp.f64 	%fd42, %fd41, %fd40, %p4;
	and.b32  	%r17, %r25, 2;
	setp.eq.s32 	%p5, %r17, 0;
	mov.f64 	%fd43, 0d0000000000000000;
	sub.f64 	%fd44, %fd43, %fd42;
	selp.f64 	%fd11, %fd42, %fd44, %p5;
	@%p3 bra 	$L__BB0_7;
	mov.f64 	%fd50, 0d0000000000000000;
	mul.rn.f64 	%fd80, %fd4, %fd50;
	mov.b32 	%r26, 0;
	bra.uni 	$L__BB0_9;
$L__BB0_7:
	mul.f64 	%fd45, %fd4, 0d3FE45F306DC9C883;
	cvt.rni.s32.f64 	%r26, %fd45;
	cvt.rn.f64.s32 	%fd46, %r26;
	fma.rn.f64 	%fd47, %fd46, 0dBFF921FB54442D18, %fd4;
	fma.rn.f64 	%fd48, %fd46, 0dBC91A62633145C00, %fd47;
	fma.rn.f64 	%fd80, %fd46, 0dB97B839A252049C0, %fd48;
	setp.ltu.f64 	%p6, %fd5, 0d41E0000000000000;
	@%p6 bra 	$L__BB0_9;
	{ // callseq 1, 0
	.param .b64 param0;
	st.param.f64 	[param0], %fd4;
	.param .align 16 .b8 retval0[16];
	call.uni (retval0), 
	__internal_trig_reduction_slowpathd, 
	(
	param0
	);
	ld.param.f64 	%fd80, [retval0];
	ld.param.b32 	%r26, [retval0+8];
	} // callseq 1
$L__BB0_9:
	shl.b32 	%r20, %r26, 6;
	cvt.u64.u32 	%rd14, %r20;
	and.b64  	%rd15, %rd14, 64;
	add.s64 	%rd17, %rd12, %rd15;
	mul.rn.f64 	%fd51, %fd80, %fd80;
	and.b32  	%r21, %r26, 1;
	setp.eq.b32 	%p7, %r21, 1;
	selp.f64 	%fd52, 0dBDA8FF8320FD8164, 0d3DE5DB65F9785EBA, %p7;
	ld.global.nc.v2.f64 	{%fd53, %fd54}, [%rd17];
	fma.rn.f64 	%fd55, %fd52, %fd51, %fd53;
	fma.rn.f64 	%fd56, %fd55, %fd51, %fd54;
	ld.global.nc.v2.f64 	{%fd57, %fd58}, [%rd17+16];
	fma.rn.f64 	%fd59, %fd56, %fd51, %fd57;
	fma.rn.f64 	%fd60, %fd59, %fd51, %fd58;
	ld.global.nc.v2.f64 	{%fd61, %fd62}, [%rd17+32];
	fma.rn.f64 	%fd63, %fd60, %fd51, %fd61;
	fma.rn.f64 	%fd64, %fd63, %fd51, %fd62;
	fma.rn.f64 	%fd65, %fd64, %fd80, %fd80;
	fma.rn.f64 	%fd66, %fd64, %fd51, 0d3FF0000000000000;
	selp.f64 	%fd67, %fd66, %fd65, %p7;
	and.b32  	%r22, %r26, 2;
	setp.eq.s32 	%p8, %r22, 0;
	mov.f64 	%fd68, 0d0000000000000000;
	sub.f64 	%fd69, %fd68, %fd67;
	selp.f64 	%fd16, %fd67, %fd69, %p8;
	setp.ne.s32 	%p9, %r1, 0;
	@%p9 bra 	$L__BB0_11;
	mul.f64 	%fd75, %fd1, %fd11;
	mul.f64 	%fd76, %fd2, %fd16;
	sub.f64 	%fd77, %fd75, %fd76;
	st.global.f64 	[%rd1], %fd77;
	bra.uni 	$L__BB0_14;
$L__BB0_11:
	and.b32  	%r23, %r1, 1;
	setp.eq.b32 	%p10, %r23, 1;
	not.pred 	%p11, %p10;
	@%p11 bra 	$L__BB0_13;
	mul.f64 	%fd70, %fd3, %fd16;
	fma.rn.f64 	%fd71, %fd1, %fd11, %fd70;
	add.s64 	%rd19, %rd1, %rd7;
	st.global.f64 	[%rd19], %fd71;
	bra.uni 	$L__BB0_14;
$L__BB0_13:
	mul.f64 	%fd72, %fd1, %fd11;
	mul.f64 	%fd73, %fd2, %fd16;
	sub.f64 	%fd74, %fd72, %fd73;
	add.s64 	%rd21, %rd1, %rd7;
	st.global.f64 	[%rd21], %fd74;
$L__BB0_14:
	bar.sync 	0;
	ret;

}
.func  (.param .align 16 .b8 func_retval0[16]) __internal_trig_reduction_slowpathd(
	.param .b64 __internal_trig_reduction_slowpathd_param_0
)
{
	.local .align 8 .b8 	__local_depot1[40];
	.reg .b64 	%SP;
	.reg .b64 	%SPL;
	.reg .pred 	%p<10>;
	.reg .b32 	%r<47>;
	.reg .b64 	%rd<74>;
	.reg .b64 	%fd<5>;

	mov.u64 	%SPL, __local_depot1;
	ld.param.f64 	%fd4, [__internal_trig_reduction_slowpathd_param_0];
	add.u64 	%rd1, %SPL, 0;
	{
	.reg .b32 %temp; 
	mov.b64 	{%temp, %r1}, %fd4;
	}
	shr.u32 	%r2, %r1, 20;
	and.b32  	%r3, %r2, 2047;
	setp.eq.s32 	%p1, %r3, 2047;
	mov.b32 	%r46, 0;
	@%p1 bra 	$L__BB1_9;
	add.s32 	%r20, %r3, -1024;
	mov.b64 	%rd20, %fd4;
	shl.b64 	%rd2, %rd20, 11;
	shr.u32 	%r4, %r20, 6;
	sub.s32 	%r45, 15, %r4;
	sub.s32 	%r21, 19, %r4;
	setp.lt.u32 	%p2, %r20, 128;
	selp.b32 	%r6, 18, %r21, %p2;
	setp.ge.s32 	%p3, %r45, %r6;
	mov.b64 	%rd70, 0;
	@%p3 bra 	$L__BB1_4;
	add.s32 	%r23, %r6, %r4;
	neg.s32 	%r43, %r23;
	or.b64  	%rd3, %rd2, -9223372036854775808;
	mov.b64 	%rd70, 0;
	mov.b32 	%r42, 0;
	mov.u64 	%rd25, __cudart_i2opi_d;
	mov.u32 	%r44, %r45;
$L__BB1_3:
	.pragma "nounroll";
	mul.wide.s32 	%rd22, %r42, 8;
	add.s64 	%rd23, %rd1, %rd22;
	mul.wide.s32 	%rd24, %r44, 8;
	add.s64 	%rd26, %rd25, %rd24;
	ld.global.nc.u64 	%rd27, [%rd26];
	{
	.reg .u32 %r0, %r1, %r2, %r3, %alo, %ahi, %blo, %bhi, %clo, %chi;
	mov.b64 	{%alo,%ahi}, %rd27;
	mov.b64 	{%blo,%bhi}, %rd3;
	mov.b64 	{%clo,%chi}, %rd70;
	mad.lo.cc.u32 	%r0, %alo, %blo, %clo;
	madc.hi.cc.u32 	%r1, %alo, %blo, %chi;
	madc.hi.u32 	%r2, %alo, %bhi, 0;
	mad.lo.cc.u32 	%r1, %alo, %bhi, %r1;
	madc.hi.cc.u32 	%r2, %ahi, %blo, %r2;
	madc.hi.u32 	%r3, %ahi, %bhi, 0;
	mad.lo.cc.u32 	%r1, %ahi, %blo, %r1;
	madc.lo.cc.u32 	%r2, %ahi, %bhi, %r2;
	addc.u32 	%r3, %r3, 0;
	mov.b64 	%rd28, {%r0,%r1};
	mov.b64 	%rd70, {%r2,%r3};
	}
	st.local.u64 	[%rd23], %rd28;
	add.s32 	%r44, %r44, 1;
	add.s32 	%r43, %r43, 1;
	add.s32 	%r42, %r42, 1;
	setp.ne.s32 	%p4, %r43, -15;
	mov.u32 	%r45, %r6;
	@%p4 bra 	$L__BB1_3;
$L__BB1_4:
	cvt.s64.s32 	%rd29, %r45;
	cvt.u64.u32 	%rd30, %r4;
	add.s64 	%rd31, %rd30, %rd29;
	shl.b64 	%rd32, %rd31, 3;
	add.s64 	%rd33, %rd1, %rd32;
	st.local.u64 	[%rd33+-120], %rd70;
	and.b32  	%r15, %r2, 63;
	ld.local.u64 	%rd72, [%rd1+16];
	ld.local.u64 	%rd71, [%rd1+24];
	setp.eq.s32 	%p5, %r15, 0;
	@%p5 bra 	$L__BB1_6;
	shl.b64 	%rd34, %rd71, %r15;
	shr.u64 	%rd35, %rd72, 1;
	xor.b32  	%r24, %r15, 63;
	shr.u64 	%rd36, %rd35, %r24;
	or.b64  	%rd71, %rd34, %rd36;
	ld.local.u64 	%rd37, [%rd1+8];
	shl.b64 	%rd38, %rd72, %r15;
	shr.u64 	%rd39, %rd37, 1;
	shr.u64 	%rd40, %rd39, %r24;
	or.b64  	%rd72, %rd38, %rd40;
$L__BB1_6:
	and.b32  	%r25, %r1, -2147483648;
	shr.u64 	%rd41, %rd71, 62;
	cvt.u32.u64 	%r26, %rd41;
	mov.b64 	{%r27, %r28}, %rd71;
	mov.b64 	{%r29, %r30}, %rd72;
	shf.l.wrap.b32 	%r31, %r30, %r27, 2;
	shf.l.wrap.b32 	%r32, %r27, %r28, 2;
	mov.b64 	%rd42, {%r31, %r32};
	shl.b64 	%rd43, %rd72, 2;
	shr.u64 	%rd44, %rd42, 63;
	cvt.u32.u64 	%r33, %rd44;
	add.s32 	%r34, %r33, %r26;
	setp.eq.s32 	%p6, %r25, 0;
	neg.s32 	%r35, %r34;
	selp.b32 	%r46, %r34, %r35, %p6;
	setp.gt.s64 	%p7, %rd42, -1;
	mov.b64 	%rd45, 0;
	{
	.reg .u32 %r0, %r1, %r2, %r3, %a0, %a1, %a2, %a3, %b0, %b1, %b2, %b3;
	mov.b64 	{%a0,%a1}, %rd45;
	mov.b64 	{%a2,%a3}, %rd45;
	mov.b64 	{%b0,%b1}, %rd43;
	mov.b64 	{%b2,%b3}, %rd42;
	sub.cc.u32 	%r0, %a0, %b0;
	subc.cc.u32 	%r1, %a1, %b1;
	subc.cc.u32 	%r2, %a2, %b2;
	subc.u32 	%r3, %a3, %b3;
	mov.b64 	%rd46, {%r0,%r1};
	mov.b64 	%rd47, {%r2,%r3};
	}
	xor.b32  	%r36, %r25, -2147483648;
	selp.b64 	%rd73, %rd42, %rd47, %p7;
	selp.b64 	%rd14, %rd43, %rd46, %p7;
	selp.b32 	%r17, %r25, %r36, %p7;
	clz.b64 	%r37, %rd73;
	cvt.u64.u32 	%rd15, %r37;
	setp.eq.s32 	%p8, %r37, 0;
	@%p8 bra 	$L__BB1_8;
	cvt.u32.u64 	%r38, %rd15;
	and.b32  	%r39, %r38, 63;
	shl.b64 	%rd48, %rd73, %r39;
	shr.u64 	%rd49, %rd14, 1;
	not.b32 	%r40, %r38;
	and.b32  	%r41, %r40, 63;
	shr.u64 	%rd50, %rd49, %r41;
	or.b64  	%rd73, %rd48, %rd50;
$L__BB1_8:
	mov.b64 	%rd51, -3958705157555305931;
	{
	.reg .u32 %r0, %r1, %r2, %r3, %alo, %ahi, %blo, %bhi;
	mov.b64 	{%alo,%ahi}, %rd73;
	mov.b64 	{%blo,%bhi}, %rd51;
	mul.lo.u32 	%r0, %alo, %blo;
	mul.hi.u32 	%r1, %alo, %blo;
	mad.lo.cc.u32 	%r1, %alo, %bhi, %r1;
	madc.hi.u32 	%r2, %alo, %bhi, 0;
	mad.lo.cc.u32 	%r1, %ahi, %blo, %r1;
	madc.hi.cc.u32 	%r2, %ahi, %blo, %r2;
	madc.hi.u32 	%r3, %ahi, %bhi, 0;
	mad.lo.cc.u32 	%r2, %ahi, %bhi, %r2;
	addc.u32 	%r3, %r3, 0;
	mov.b64 	%rd52, {%r0,%r1};
	mov.b64 	%rd53, {%r2,%r3};
	}
	setp.gt.s64 	%p9, %rd53, 0;
	{
	.reg .u32 %r0, %r1, %r2, %r3, %a0, %a1, %a2, %a3, %b0, %b1, %b2, %b3;
	mov.b64 	{%a0,%a1}, %rd52;
	mov.b64 	{%a2,%a3}, %rd53;
	mov.b64 	{%b0,%b1}, %rd52;
	mov.b64 	{%b2,%b3}, %rd53;
	add.cc.u32 	%r0, %a0, %b0;
	addc.cc.u32 	%r1, %a1, %b1;
	addc.cc.u32 	%r2, %a2, %b2;
	addc.u32 	%r3, %a3, %b3;
	mov.b64 	%rd54, {%r0,%r1};
	mov.b64 	%rd55, {%r2,%r3};
	}
	selp.b64 	%rd56, %rd55, %rd53, %p9;
	selp.s64 	%rd57, -1, 0, %p9;
	sub.s64 	%rd58, %rd57, %rd15;
	cvt.u64.u32 	%rd59, %r17;
	shl.b64 	%rd60, %rd59, 32;
	add.s64 	%rd61, %rd56, 1;
	shr.u64 	%rd62, %rd61, 10;
	add.s64 	%rd63, %rd62, 1;
	shr.u64 	%rd64, %rd63, 1;
	shl.b64 	%rd65, %rd58, 52;
	add.s64 	%rd66, %rd65, %rd64;
	add.s64 	%rd67, %rd66, 4602678819172646912;
	or.b64  	%rd68, %rd67, %rd60;
	mov.b64 	%fd4, %rd68;
$L__BB1_9:
	st.param.f64 	[func_retval0], %fd4;
	st.param.b32 	[func_retval0+8], %r46;
	ret;

}


// ===== COMPILED SASS (sm_100) =====

	.target	sm_100

	.elftype	@"ET_EXEC"


//--------------------- .note.nv.tkinfo           --------------------------
	.section	.note.nv.tkinfo,"",@"SHT_NOTE"
	.sectionflags	@"SHF_NOTE_NV_TKINFO"
	.tkinfo
        /*0018*/ 	.word	0x00000002
        /*0030*/ 	.string	""
        /*0030*/ 	.string	"ptxas"
        /*0030*/ 	.string	"Cuda compilation tools, release 13.0, V13.0.88"
        /*0030*/ 	.string	"Build cuda_13.0.r13.0/compiler.36424714_0"
        /*0030*/ 	.string	"-arch sm_100 -m 64 "



//--------------------- .note.nv.cuinfo           --------------------------
	.section	.note.nv.cuinfo,"",@"SHT_NOTE"
	.sectionflags	@"SHF_NOTE_NV_CUINFO"
        /*0018*/ 	.short	0x0002
        /*001a*/ 	.short	0x0064
        /*001c*/ 	.short	0x0082
	.zero		2


//--------------------- .nv.info                  --------------------------
	.section	.nv.info,"",@"SHT_CUDA_INFO"
	.align	4


	//----- nvinfo : EIATTR_REGCOUNT
	.align		4
        /*0000*/ 	.byte	0x04, 0x2f
        /*0002*/ 	.short	(.L_3 - .L_2)
	.align		4
.L_2:
        /*0004*/ 	.word	index@(_Z4PAORPdS_S_d)
        /*0008*/ 	.word	0x00000020


	//----- nvinfo : EIATTR_FRAME_SIZE
	.align		4
.L_3:
        /*000c*/ 	.byte	0x04, 0x11
        /*000e*/ 	.short	(.L_5 - .L_4)
	.align		4
.L_4:
        /*0010*/ 	.word	index@($_Z4PAORPdS_S_d$__internal_trig_reduction_slowpathd)
        /*0014*/ 	.word	0x00000028


	//----- nvinfo : EIATTR_FRAME_SIZE
	.align		4
.L_5:
        /*0018*/ 	.byte	0x04, 0x11
        /*001a*/ 	.short	(.L_7 - .L_6)
	.align		4
.L_6:
        /*001c*/ 	.word	index@(_Z4PAORPdS_S_d)
        /*0020*/ 	.word	0x00000028


	//----- nvinfo : EIATTR_MIN_STACK_SIZE
	.align		4
.L_7:
        /*0024*/ 	.byte	0x04, 0x12
        /*0026*/ 	.short	(.L_9 - .L_8)
	.align		4
.L_8:
        /*0028*/ 	.word	index@(_Z4PAORPdS_S_d)
        /*002c*/ 	.word	0x00000028
.L_9:


//--------------------- .nv.compat                --------------------------
	.section	.nv.compat,"",@"SHT_CUDA_COMPAT_INFO"
	.align	4
        /*0000*/ 	.byte	0x02, 0x09, 0x00, 0x00, 0x02, 0x02, 0x01, 0x00, 0x02, 0x05, 0x05, 0x00, 0x03, 0x07, 0x01, 0x01
        /*0010*/ 	.byte	0x02, 0x03, 0x00, 0x00, 0x02, 0x06, 0x01, 0x00, 0x04, 0x0b, 0x08, 0x00, 0x01, 0x00, 0x00, 0x00
        /*0020*/ 	.byte	0x00, 0x00, 0x00, 0x00


//--------------------- .nv.info._Z4PAORPdS_S_d   --------------------------
	.section	.nv.info._Z4PAORPdS_S_d,"",@"SHT_CUDA_INFO"
	.sectionflags	@""
	.align	4


	//----- nvinfo : EIATTR_CUDA_API_VERSION
	.align		4
        /*0000*/ 	.byte	0x04, 0x37
        /*0002*/ 	.short	(.L_11 - .L_10)
.L_10:
        /*0004*/ 	.word	0x00000082


	//----- nvinfo : EIATTR_KPARAM_INFO
	.align		4
.L_11:
        /*0008*/ 	.byte	0x04, 0x17
        /*000a*/ 	.short	(.L_13 - .L_12)
.L_12:
        /*000c*/ 	.word	0x00000000
        /*0010*/ 	.short	0x0003
        /*0012*/ 	.short	0x0018
        /*0014*/ 	.byte	0x00, 0xf0, 0x21, 0x00


	//----- nvinfo : EIATTR_KPARAM_INFO
	.align		4
.L_13:
        /*0018*/ 	.byte	0x04, 0x17
        /*001a*/ 	.short	(.L_15 - .L_14)
.L_14:
        /*001c*/ 	.word	0x00000000
        /*0020*/ 	.short	0x0002
        /*0022*/ 	.short	0x0010
        /*0024*/ 	.byte	0x00, 0xf5, 0x21, 0x00


	//----- nvinfo : EIATTR_KPARAM_INFO
	.align		4
.L_15:
        /*0028*/ 	.byte	0x04, 0x17
        /*002a*/ 	.short	(.L_17 - .L_16)
.L_16:
        /*002c*/ 	.word	0x00000000
        /*0030*/ 	.short	0x0001
        /*0032*/ 	.short	0x0008
        /*0034*/ 	.byte	0x00, 0xf5, 0x21, 0x00


	//----- nvinfo : EIATTR_KPARAM_INFO
	.align		4
.L_17:
        /*0038*/ 	.byte	0x04, 0x17
        /*003a*/ 	.short	(.L_19 - .L_18)
.L_18:
        /*003c*/ 	.word	0x00000000
        /*0040*/ 	.short	0x0000
        /*0042*/ 	.short	0x0000
        /*0044*/ 	.byte	0x00, 0xf5, 0x21, 0x00


	//----- nvinfo : EIATTR_SPARSE_MMA_MASK
	.align		4
.L_19:
        /*0048*/ 	.byte	0x03, 0x50
        /*004a*/ 	.short	0x0000


	//----- nvinfo : EIATTR_MAXREG_COUNT
	.align		4
        /*004c*/ 	.byte	0x03, 0x1b
        /*004e*/ 	.short	0x00ff


	//----- nvinfo : EIATTR_NUM_BARRIERS
	.align		4
        /*0050*/ 	.byte	0x02, 0x4c
        /*0052*/ 	.byte	0x01
	.zero		1


	//----- nvinfo : EIATTR_MERCURY_ISA_VERSION
	.align		4
        /*0054*/ 	.byte	0x03, 0x5f
        /*0056*/ 	.short	0x0101


	//----- nvinfo : EIATTR_VRC_CTA_INIT_COUNT
	.align		4
        /*0058*/ 	.byte	0x02, 0x4a
	.zero		1
	.zero		1


	//----- nvinfo : EIATTR_EXIT_INSTR_OFFSETS
	.align		4
        /*005c*/ 	.byte	0x04, 0x1c
        /*005e*/ 	.short	(.L_21 - .L_20)


	//   ....[0]....
.L_20:
        /*0060*/ 	.word	0x000009d0


	//----- nvinfo : EIATTR_CRS_STACK_SIZE
	.align		4
.L_21:
        /*0064*/ 	.byte	0x04, 0x1e
        /*0066*/ 	.short	(.L_23 - .L_22)
.L_22:
        /*0068*/ 	.word	0x00000000


	//----- nvinfo : EIATTR_CBANK_PARAM_SIZE
	.align		4
.L_23:
        /*006c*/ 	.byte	0x03, 0x19
        /*006e*/ 	.short	0x0020


	//----- nvinfo : EIATTR_PARAM_CBANK
	.align		4
        /*0070*/ 	.byte	0x04, 0x0a
        /*0072*/ 	.short	(.L_25 - .L_24)
	.align		4
.L_24:
        /*0074*/ 	.word	index@(.nv.constant0._Z4PAORPdS_S_d)
        /*0078*/ 	.short	0x0380
        /*007a*/ 	.short	0x0020


	//----- nvinfo : EIATTR_SW_WAR
	.align		4
.L_25:
        /*007c*/ 	.byte	0x04, 0x36
        /*007e*/ 	.short	(.L_27 - .L_26)
.L_26:
        /*0080*/ 	.word	0x00000008
.L_27:


//--------------------- .nv.callgraph             --------------------------
	.section	.nv.callgraph,"",@"SHT_CUDA_CALLGRAPH"
	.align	4
	.sectionentsize	8
	.align		4
        /*0000*/ 	.word	0x00000000
	.align		4
        /*0004*/ 	.word	0xffffffff
	.align		4
        /*0008*/ 	.word	0x00000000
	.align		4
        /*000c*/ 	.word	0xfffffffe
	.align		4
        /*0010*/ 	.word	0x00000000
	.align		4
        /*0014*/ 	.word	0xfffffffd
	.align		4
        /*0018*/ 	.word	0x00000000
	.align		4
        /*001c*/ 	.word	0xfffffffc


//--------------------- .nv.constant4             --------------------------
	.section	.nv.constant4,"a",@progbits
	.align	8
	.align		8
.nv.constant4:
        /*0000*/ 	.dword	__cudart_i2opi_d
	.align		8
        /*0008*/ 	.dword	__cudart_sin_cos_coeffs


//--------------------- .text._Z4PAORPdS_S_d      --------------------------
	.section	.text._Z4PAORPdS_S_d,"ax",@progbits
	.align	128
        .global         _Z4PAORPdS_S_d
        .type           _Z4PAORPdS_S_d,@function
        .size           _Z4PAORPdS_S_d,(.L_x_16 - _Z4PAORPdS_S_d)
        .other          _Z4PAORPdS_S_d,@"STO_CUDA_ENTRY STV_DEFAULT"
_Z4PAORPdS_S_d:
.text._Z4PAORPdS_S_d:
[----:B------:R-:W0:Y:S01]  /*0000*/  LDC R1, c[0x0][0x37c] ;  /* 0x0000df00ff017b82 */ /* 0x000e220000000800 */
[----:B------:R-:W1:Y:S07]  /*0010*/  S2R R0, SR_CTAID.X ;  /* 0x0000000000007919 */ /* 0x000e6e0000002500 */
[----:B------:R-:W2:Y:S01]  /*0020*/  LDC.64 R10, c[0x0][0x388] ;  /* 0x0000e200ff0a7b82 */ /* 0x000ea20000000a00 */
[----:B------:R-:W1:Y:S01]  /*0030*/  LDCU UR6, c[0x0][0x360] ;  /* 0x00006c00ff0677ac */ /* 0x000e620008000800 */
[----:B0-----:R-:W-:Y:S01]  /*0040*/  VIADD R1, R1, 0xffffffd8 ;  /* 0xffffffd801017836 */ /* 0x001fe20000000000 */
[----:B------:R-:W1:Y:S01]  /*0050*/  S2R R3, SR_TID.X ;  /* 0x0000000000037919 */ /* 0x000e620000002100 */
[----:B------:R-:W0:Y:S04]  /*0060*/  LDCU.64 UR4, c[0x0][0x358] ;  /* 0x00006b00ff0477ac */ /* 0x000e280008000a00 */
[----:B------:R-:W3:Y:S01]  /*0070*/  LDC.64 R8, c[0x0][0x380] ;  /* 0x0000e000ff087b82 */ /* 0x000ee20000000a00 */
[----:B-1----:R-:W-:Y:S01]  /*0080*/  IMAD R0, R0, UR6, R3 ;  /* 0x0000000600007c24 */ /* 0x002fe2000f8e0203 */
[----:B------:R-:W1:Y:S03]  /*0090*/  LDCU.64 UR6, c[0x0][0x398] ;  /* 0x00007300ff0677ac */ /* 0x000e660008000a00 */
[----:B--2---:R-:W-:-:S06]  /*00a0*/  IMAD.WIDE R10, R0, 0x8, R10 ;  /* 0x00000008000a7825 */ /* 0x004fcc00078e020a */
[----:B0-----:R-:W2:Y:S01]  /*00b0*/  LDG.E.64 R10, desc[UR4][R10.64] ;  /* 0x000000040a0a7981 */ /* 0x001ea2000c1e1b00 */
[----:B---3--:R-:W-:-:S05]  /*00c0*/  IMAD.WIDE R8, R0, 0x8, R8 ;  /* 0x0000000800087825 */ /* 0x008fca00078e0208 */
[----:B------:R0:W5:Y:S04]  /*00d0*/  LDG.E.64 R6, desc[UR4][R8.64] ;  /* 0x0000000408067981 */ /* 0x000168000c1e1b00 */
[----:B------:R0:W5:Y:S04]  /*00e0*/  LDG.E.64 R2, desc[UR4][R8.64+0x8] ;  /* 0x0000080408027981 */ /* 0x000168000c1e1b00 */
[----:B------:R0:W5:Y:S01]  /*00f0*/  LDG.E.64 R4, desc[UR4][R8.64+-0x8] ;  /* 0xfffff80408047981 */ /* 0x000162000c1e1b00 */
[----:B------:R-:W-:Y:S01]  /*0100*/  IMAD.MOV.U32 R20, RZ, RZ, -0x374ff86 ;  /* 0xfc8b007aff147424 */ /* 0x000fe200078e00ff */
[----:B------:R-:W-:Y:S01]  /*0110*/  BSSY.RECONVERGENT B0, `(.L_x_0) ;  /* 0x0000021000007945 */ /* 0x000fe20003800200 */
[----:B------:R-:W-:-:S06]  /*0120*/  IMAD.MOV.U32 R21, RZ, RZ, 0x401921fa ;  /* 0x401921faff157424 */ /* 0x000fcc00078e00ff */
[----:B-1----:R-:W-:-:S08]  /*0130*/  DMUL R20, R20, UR6 ;  /* 0x0000000614147c28 */ /* 0x002fd00008000000 */
[----:B--2---:R-:W-:-:S08]  /*0140*/  DMUL R20, R20, R10 ;  /* 0x0000000a14147228 */ /* 0x004fd00000000000 */
[----:B------:R-:W-:-:S14]  /*0150*/  DSETP.NEU.AND P0, PT, |R20|, +INF , PT ;  /* 0x7ff000001400742a */ /* 0x000fdc0003f0d200 */
[----:B------:R-:W-:Y:S01]  /*0160*/  @!P0 DMUL R22, RZ, R20 ;  /* 0x00000014ff168228 */ /* 0x000fe20000000000 */
[----:B------:R-:W-:Y:S01]  /*0170*/  @!P0 IMAD.MOV.U32 R28, RZ, RZ, 0x1 ;  /* 0x00000001ff1c8424 */ /* 0x000fe200078e00ff */
[----:B0-----:R-:W-:Y:S09]  /*0180*/  @!P0 BRA `(.L_x_1) ;  /* 0x0000000000648947 */ /* 0x001ff20003800000 */
[----:B------:R-:W-:Y:S01]  /*0190*/  UMOV UR6, 0x6dc9c883 ;  /* 0x6dc9c88300067882 */ /* 0x000fe20000000000 */
[----:B------:R-:W-:Y:S01]  /*01a0*/  UMOV UR7, 0x3fe45f30 ;  /* 0x3fe45f3000077882 */ /* 0x000fe20000000000 */
[C---:B------:R-:W-:Y:S01]  /*01b0*/  DSETP.GE.AND P0, PT, |R20|.reuse, 2.14748364800000000000e+09, PT ;  /* 0x41e000001400742a */ /* 0x040fe20003f06200 */
[----:B------:R-:W-:Y:S01]  /*01c0*/  BSSY.RECONVERGENT B1, `(.L_x_2) ;  /* 0x0000014000017945 */ /* 0x000fe20003800200 */
[----:B------:R-:W-:Y:S01]  /*01d0*/  DMUL R8, R20, UR6 ;  /* 0x0000000614087c28 */ /* 0x000fe20008000000 */
[----:B------:R-:W-:Y:S01]  /*01e0*/  UMOV UR6, 0x54442d18 ;  /* 0x54442d1800067882 */ /* 0x000fe20000000000 */
[----:B------:R-:W-:-:S08]  /*01f0*/  UMOV UR7, 0x3ff921fb ;  /* 0x3ff921fb00077882 */ /* 0x000fd00000000000 */
[----:B------:R-:W0:Y:S08]  /*0200*/  F2I.F64 R8, R8 ;  /* 0x0000000800087311 */ /* 0x000e300000301100 */
[----:B0-----:R-:W0:Y:S02]  /*0210*/  I2F.F64 R22, R8 ;  /* 0x0000000800167312 */ /* 0x001e240000201c00 */
[----:B0-----:R-:W-:Y:S01]  /*0220*/  DFMA R10, R22, -UR6, R20 ;  /* 0x80000006160a7c2b */ /* 0x001fe20008000014 */
[----:B------:R-:W-:Y:S01]  /*0230*/  UMOV UR6, 0x33145c00 ;  /* 0x33145c0000067882 */ /* 0x000fe20000000000 */
[----:B------:R-:W-:-:S06]  /*0240*/  UMOV UR7, 0x3c91a626 ;  /* 0x3c91a62600077882 */ /* 0x000fcc0000000000 */
[----:B------:R-:W-:Y:S01]  /*0250*/  DFMA R10, R22, -UR6, R10 ;  /* 0x80000006160a7c2b */ /* 0x000fe2000800000a */
[----:B------:R-:W-:Y:S01]  /*0260*/  UMOV UR6, 0x252049c0 ;  /* 0x252049c000067882 */ /* 0x000fe20000000000 */
[----:B------:R-:W-:-:S06]  /*0270*/  UMOV UR7, 0x397b839a ;  /* 0x397b839a00077882 */ /* 0x000fcc0000000000 */
[----:B------:R-:W-:Y:S01]  /*0280*/  DFMA R22, R22, -UR6, R10 ;  /* 0x8000000616167c2b */ /* 0x000fe2000800000a */
[----:B------:R-:W-:Y:S10]  /*0290*/  @!P0 BRA `(.L_x_3) ;  /* 0x0000000000188947 */ /* 0x000ff40003800000 */
[----:B------:R-:W-:Y:S01]  /*02a0*/  IMAD.MOV.U32 R12, RZ, RZ, R20 ;  /* 0x000000ffff0c7224 */ /* 0x000fe200078e0014 */
[----:B------:R-:W-:Y:S01]  /*02b0*/  MOV R24, 0x2e0 ;  /* 0x000002e000187802 */ /* 0x000fe20000000f00 */
[----:B------:R-:W-:-:S07]  /*02c0*/  IMAD.MOV.U32 R18, RZ, RZ, R21 ;  /* 0x000000ffff127224 */ /* 0x000fce00078e0015 */
[----:B-----5:R-:W-:Y:S05]  /*02d0*/  CALL.REL.NOINC `($_Z4PAORPdS_S_d$__internal_trig_reduction_slowpathd) ;  /* 0x0000000400c07944 */ /* 0x020fea0003c00000 */
[----:B------:R-:W-:Y:S02]  /*02e0*/  IMAD.MOV.U32 R22, RZ, RZ, R12 ;  /* 0x000000ffff167224 */ /* 0x000fe400078e000c */
[----:B------:R-:W-:-:S07]  /*02f0*/  IMAD.MOV.U32 R23, RZ, RZ, R13 ;  /* 0x000000ffff177224 */ /* 0x000fce00078e000d */
.L_x_3:
[----:B------:R-:W-:Y:S05]  /*0300*/  BSYNC.RECONVERGENT B1 ;  /* 0x0000000000017941 */ /* 0x000fea0003800200 */
.L_x_2:
[----:B------:R-:W-:-:S07]  /*0310*/  VIADD R28, R8, 0x1 ;  /* 0x00000001081c7836 */ /* 0x000fce0000000000 */
.L_x_1:
[----:B------:R-:W-:Y:S05]  /*0320*/  BSYNC.RECONVERGENT B0 ;  /* 0x0000000000007941 */ /* 0x000fea0003800200 */
.L_x_0:
[----:B------:R-:W0:Y:S01]  /*0330*/  LDCU.64 UR6, c[0x4][0x8] ;  /* 0x01000100ff0677ac */ /* 0x000e220008000a00 */
[----:B------:R-:W-:-:S05]  /*0340*/  IMAD.SHL.U32 R8, R28, 0x40, RZ ;  /* 0x000000401c087824 */ /* 0x000fca00078e00ff */
[----:B------:R-:W-:-:S04]  /*0350*/  LOP3.LUT R8, R8, 0x40, RZ, 0xc0, !PT ;  /* 0x0000004008087812 */ /* 0x000fc800078ec0ff */
[----:B0-----:R-:W-:-:S05]  /*0360*/  IADD3 R16, P0, PT, R8, UR6, RZ ;  /* 0x0000000608107c10 */ /* 0x001fca000ff1e0ff */
[----:B------:R-:W-:-:S05]  /*0370*/  IMAD.X R17, RZ, RZ, UR7, P0 ;  /* 0x00000007ff117e24 */ /* 0x000fca00080e06ff */
[----:B------:R-:W2:Y:S04]  /*0380*/  LDG.E.128.CONSTANT R8, desc[UR4][R16.64] ;  /* 0x0000000410087981 */ /* 0x000ea8000c1e9d00 */
[----:B------:R-:W3:Y:S04]  /*0390*/  LDG.E.128.CONSTANT R12, desc[UR4][R16.64+0x10] ;  /* 0x00001004100c7981 */ /* 0x000ee8000c1e9d00 */
[----:B------:R-:W4:Y:S01]  /*03a0*/  LDG.E.128.CONSTANT R16, desc[UR4][R16.64+0x20] ;  /* 0x0000200410107981 */ /* 0x000f22000c1e9d00 */
[----:B------:R-:W-:Y:S01]  /*03b0*/  LOP3.LUT R24, R28, 0x1, RZ, 0xc0, !PT ;  /* 0x000000011c187812 */ /* 0x000fe200078ec0ff */
[----:B------:R-:W-:Y:S01]  /*03c0*/  IMAD.MOV.U32 R25, RZ, RZ, 0x3da8ff83 ;  /* 0x3da8ff83ff197424 */ /* 0x000fe200078e00ff */
[----:B------:R-:W-:Y:S01]  /*03d0*/  DMUL R26, R22, R22 ;  /* 0x00000016161a7228 */ /* 0x000fe20000000000 */
[----:B------:R-:W-:Y:S01]  /*03e0*/  BSSY.RECONVERGENT B0, `(.L_x_4) ;  /* 0x000002e000007945 */ /* 0x000fe20003800200 */
[----:B------:R-:W-:Y:S01]  /*03f0*/  ISETP.NE.U32.AND P0, PT, R24, 0x1, PT ;  /* 0x000000011800780c */ /* 0x000fe20003f05070 */
[----:B------:R-:W-:Y:S01]  /*0400*/  IMAD.MOV.U32 R24, RZ, RZ, 0x20fd8164 ;  /* 0x20fd8164ff187424 */ /* 0x000fe200078e00ff */
[----:B------:R-:W-:-:S02]  /*0410*/  DSETP.NEU.AND P1, PT, |R20|, +INF , PT ;  /* 0x7ff000001400742a */ /* 0x000fc40003f2d200 */
[----:B------:R-:W-:Y:S02]  /*0420*/  FSEL R25, -R25, 0.11223486810922622681, !P0 ;  /* 0x3de5db6519197808 */ /* 0x000fe40004000100 */
[----:B------:R-:W-:-:S06]  /*0430*/  FSEL R24, R24, -8.06006814911005101289e+34, !P0 ;  /* 0xf9785eba18187808 */ /* 0x000fcc0004000000 */
[----:B--2---:R-:W-:-:S04]  /*0440*/  DFMA R8, R26, R24, R8 ;  /* 0x000000181a08722b */ /* 0x004fc80000000008 */
[----:B------:R-:W-:-:S04]  /*0450*/  @!P1 IMAD.MOV.U32 R24, RZ, RZ, RZ ;  /* 0x000000ffff189224 */ /* 0x000fc800078e00ff */
[----:B------:R-:W-:-:S08]  /*0460*/  DFMA R8, R26, R8, R10 ;  /* 0x000000081a08722b */ /* 0x000fd0000000000a */
[----:B---3--:R-:W-:-:S08]  /*0470*/  DFMA R8, R26, R8, R12 ;  /* 0x000000081a08722b */ /* 0x008fd0000000000c */
[----:B------:R-:W-:-:S08]  /*0480*/  DFMA R8, R26, R8, R14 ;  /* 0x000000081a08722b */ /* 0x000fd0000000000e */
[----:B----4-:R-:W-:-:S08]  /*0490*/  DFMA R8, R26, R8, R16 ;  /* 0x000000081a08722b */ /* 0x010fd00000000010 */
[----:B------:R-:W-:-:S08]  /*04a0*/  DFMA R8, R26, R8, R18 ;  /* 0x000000081a08722b */ /* 0x000fd00000000012 */
[----:B------:R-:W-:Y:S02]  /*04b0*/  DFMA R22, R8, R22, R22 ;  /* 0x000000160816722b */ /* 0x000fe40000000016 */
[----:B------:R-:W-:Y:S02]  /*04c0*/  DFMA R8, R26, R8, 1 ;  /* 0x3ff000001a08742b */ /* 0x000fe40000000008 */
[----:B------:R-:W-:-:S08]  /*04d0*/  @!P1 DMUL R26, RZ, R20 ;  /* 0x00000014ff1a9228 */ /* 0x000fd00000000000 */
[----:B------:R-:W-:Y:S02]  /*04e0*/  FSEL R10, R8, R22, !P0 ;  /* 0x00000016080a7208 */ /* 0x000fe40004000000 */
[----:B------:R-:W-:Y:S02]  /*04f0*/  FSEL R11, R9, R23, !P0 ;  /* 0x00000017090b7208 */ /* 0x000fe40004000000 */
[----:B------:R-:W-:-:S04]  /*0500*/  LOP3.LUT P0, RZ, R28, 0x2, RZ, 0xc0, !PT ;  /* 0x000000021cff7812 */ /* 0x000fc8000780c0ff */
[----:B------:R-:W-:-:S10]  /*0510*/  DADD R8, RZ, -R10 ;  /* 0x00000000ff087229 */ /* 0x000fd4000000080a */
[----:B------:R-:W-:Y:S02]  /*0520*/  FSEL R22, R10, R8, !P0 ;  /* 0x000000080a167208 */ /* 0x000fe40004000000 */
[----:B------:R-:W-:Y:S01]  /*0530*/  FSEL R23, R11, R9, !P0 ;  /* 0x000000090b177208 */ /* 0x000fe20004000000 */
[----:B------:R-:W-:Y:S06]  /*0540*/  @!P1 BRA `(.L_x_5) ;  /* 0x00000000005c9947 */ /* 0x000fec0003800000 */
[----:B------:R-:W-:Y:S01]  /*0550*/  UMOV UR6, 0x6dc9c883 ;  /* 0x6dc9c88300067882 */ /* 0x000fe20000000000 */
[----:B------:R-:W-:Y:S01]  /*0560*/  UMOV UR7, 0x3fe45f30 ;  /* 0x3fe45f3000077882 */ /* 0x000fe20000000000 */
[C---:B------:R-:W-:Y:S02]  /*0570*/  DSETP.GE.AND P0, PT, |R20|.reuse, 2.14748364800000000000e+09, PT ;  /* 0x41e000001400742a */ /* 0x040fe40003f06200 */
        /* <DEDUP_REMOVED lines=18> */
[----:B------:R-:W-:Y:S02]  /*06a0*/  IMAD.MOV.U32 R26, RZ, RZ, R12 ;  /* 0x000000ffff1a7224 */ /* 0x000fe400078e000c */
[----:B------:R-:W-:-:S07]  /*06b0*/  IMAD.MOV.U32 R27, RZ, RZ, R13 ;  /* 0x000000ffff1b7224 */ /* 0x000fce00078e000d */
.L_x_5:
[----:B------:R-:W-:Y:S05]  /*06c0*/  BSYNC.RECONVERGENT B0 ;  /* 0x0000000000007941 */ /* 0x000fea0003800200 */
.L_x_4:
        /* <DEDUP_REMOVED lines=11> */
[----:B------:R-:W-:Y:S01]  /*0780*/  ISETP.NE.AND P1, PT, R0, RZ, PT ;  /* 0x000000ff0000720c */ /* 0x000fe20003f25270 */
[----:B------:R-:W-:Y:S01]  /*0790*/  BSSY.RECONVERGENT B0, `(.L_x_6) ;  /* 0x0000022000007945 */ /* 0x000fe20003800200 */
[----:B------:R-:W-:Y:S01]  /*07a0*/  ISETP.NE.U32.AND P0, PT, R20, 0x1, PT ;  /* 0x000000011400780c */ /* 0x000fe20003f05070 */
[----:B------:R-:W-:-:S03]  /*07b0*/  IMAD.MOV.U32 R20, RZ, RZ, 0x20fd8164 ;  /* 0x20fd8164ff147424 */ /* 0x000fc600078e00ff */
[----:B------:R-:W-:Y:S02]  /*07c0*/  FSEL R21, -R21, 0.11223486810922622681, !P0 ;  /* 0x3de5db6515157808 */ /* 0x000fe40004000100 */
[----:B------:R-:W-:-:S06]  /*07d0*/  FSEL R20, R20, -8.06006814911005101289e+34, !P0 ;  /* 0xf9785eba14147808 */ /* 0x000fcc0004000000 */
[----:B--2---:R-:W-:-:S08]  /*07e0*/  DFMA R8, R28, R20, R8 ;  /* 0x000000141c08722b */ /* 0x004fd00000000008 */
[C---:B------:R-:W-:Y:S01]  /*07f0*/  DFMA R8, R28.reuse, R8, R10 ;  /* 0x000000081c08722b */ /* 0x040fe2000000000a */
[----:B------:R-:W0:Y:S07]  /*0800*/  @!P1 LDC.64 R10, c[0x0][0x390] ;  /* 0x0000e400ff0a9b82 */ /* 0x000e2e0000000a00 */
[----:B---3--:R-:W-:-:S08]  /*0810*/  DFMA R8, R28, R8, R12 ;  /* 0x000000081c08722b */ /* 0x008fd0000000000c */
[----:B------:R-:W-:-:S08]  /*0820*/  DFMA R8, R28, R8, R14 ;  /* 0x000000081c08722b */ /* 0x000fd0000000000e */
[----:B----4-:R-:W-:-:S08]  /*0830*/  DFMA R8, R28, R8, R16 ;  /* 0x000000081c08722b */ /* 0x010fd00000000010 */
[----:B------:R-:W-:-:S08]  /*0840*/  DFMA R8, R28, R8, R18 ;  /* 0x000000081c08722b */ /* 0x000fd00000000012 */
[----:B------:R-:W-:Y:S02]  /*0850*/  DFMA R26, R8, R26, R26 ;  /* 0x0000001a081a722b */ /* 0x000fe4000000001a */
[----:B------:R-:W-:-:S10]  /*0860*/  DFMA R8, R28, R8, 1 ;  /* 0x3ff000001c08742b */ /* 0x000fd40000000008 */
[----:B------:R-:W-:Y:S02]  /*0870*/  FSEL R12, R8, R26, !P0 ;  /* 0x0000001a080c7208 */ /* 0x000fe40004000000 */
[----:B------:R-:W-:Y:S02]  /*0880*/  FSEL R13, R9, R27, !P0 ;  /* 0x0000001b090d7208 */ /* 0x000fe40004000000 */
[----:B------:R-:W-:-:S04]  /*0890*/  LOP3.LUT P0, RZ, R24, 0x2, RZ, 0xc0, !PT ;  /* 0x0000000218ff7812 */ /* 0x000fc8000780c0ff */
[----:B------:R-:W-:-:S10]  /*08a0*/  DADD R8, RZ, -R12 ;  /* 0x00000000ff087229 */ /* 0x000fd4000000080c */
[----:B------:R-:W-:Y:S02]  /*08b0*/  FSEL R12, R12, R8, !P0 ;  /* 0x000000080c0c7208 */ /* 0x000fe40004000000 */
[----:B------:R-:W-:-:S06]  /*08c0*/  FSEL R13, R13, R9, !P0 ;  /* 0x000000090d0d7208 */ /* 0x000fcc0004000000 */
[----:B-----5:R-:W-:-:S08]  /*08d0*/  @!P1 DMUL R8, R2, R12 ;  /* 0x0000000c02089228 */ /* 0x020fd00000000000 */
[----:B------:R-:W-:-:S07]  /*08e0*/  @!P1 DFMA R8, R6, R22, -R8 ;  /* 0x000000160608922b */ /* 0x000fce0000000808 */
[----:B0-----:R0:W-:Y:S01]  /*08f0*/  @!P1 STG.E.64 desc[UR4][R10.64], R8 ;  /* 0x000000080a009986 */ /* 0x0011e2000c101b04 */
[----:B------:R-:W-:Y:S05]  /*0900*/  @!P1 BRA `(.L_x_7) ;  /* 0x0000000000289947 */ /* 0x000fea0003800000 */
[----:B0-----:R-:W-:Y:S01]  /*0910*/  LOP3.LUT R10, R0, 0x1, RZ, 0xc0, !PT ;  /* 0x00000001000a7812 */ /* 0x001fe200078ec0ff */
[----:B------:R-:W0:Y:S03]  /*0920*/  LDC.64 R8, c[0x0][0x390] ;  /* 0x0000e400ff087b82 */ /* 0x000e260000000a00 */
[----:B------:R-:W-:-:S13]  /*0930*/  ISETP.NE.U32.AND P0, PT, R10, 0x1, PT ;  /* 0x000000010a00780c */ /* 0x000fda0003f05070 */
[-C--:B------:R-:W-:Y:S02]  /*0940*/  @!P0 DMUL R4, R4, R12.reuse ;  /* 0x0000000c04048228 */ /* 0x080fe40000000000 */
[----:B------:R-:W-:-:S06]  /*0950*/  @P0 DMUL R2, R2, R12 ;  /* 0x0000000c02020228 */ /* 0x000fcc0000000000 */
[CC--:B------:R-:W-:Y:S02]  /*0960*/  @!P0 DFMA R4, R6.reuse, R22.reuse, R4 ;  /* 0x000000160604822b */ /* 0x0c0fe40000000004 */
[----:B------:R-:W-:Y:S01]  /*0970*/  @P0 DFMA R6, R6, R22, -R2 ;  /* 0x000000160606022b */ /* 0x000fe20000000802 */
[----:B0-----:R-:W-:-:S05]  /*0980*/  IMAD.WIDE R2, R0, 0x8, R8 ;  /* 0x0000000800027825 */ /* 0x001fca00078e0208 */
[----:B------:R1:W-:Y:S04]  /*0990*/  @!P0 STG.E.64 desc[UR4][R2.64], R4 ;  /* 0x0000000402008986 */ /* 0x0003e8000c101b04 */
[----:B------:R1:W-:Y:S02]  /*09a0*/  @P0 STG.E.64 desc[UR4][R2.64], R6 ;  /* 0x0000000602000986 */ /* 0x0003e4000c101b04 */
.L_x_7:
[----:B------:R-:W-:Y:S05]  /*09b0*/  BSYNC.RECONVERGENT B0 ;  /* 0x0000000000007941 */ /* 0x000fea0003800200 */
.L_x_6:
[----:B------:R-:W-:Y:S06]  /*09c0*/  BAR.SYNC.DEFER_BLOCKING 0x0 ;  /* 0x0000000000007b1d */ /* 0x000fec0000010000 */
[----:B------:R-:W-:Y:S05]  /*09d0*/  EXIT ;  /* 0x000000000000794d */ /* 0x000fea0003800000 */
        .type           $_Z4PAORPdS_S_d$__internal_trig_reduction_slowpathd,@function
        .size           $_Z4PAORPdS_S_d$__internal_trig_reduction_slowpathd,(.L_x_16 - $_Z4PAORPdS_S_d$__internal_trig_reduction_slowpathd)
$_Z4PAORPdS_S_d$__internal_trig_reduction_slowpathd:
[--C-:B------:R-:W-:Y:S01]  /*09e0*/  SHF.R.U32.HI R16, RZ, 0x14, R18.reuse ;  /* 0x00000014ff107819 */ /* 0x100fe20000011612 */
[----:B------:R-:W-:Y:S02]  /*09f0*/  IMAD.MOV.U32 R13, RZ, RZ, R18 ;  /* 0x000000ffff0d7224 */ /* 0x000fe400078e0012 */
[----:B------:R-:W-:Y:S01]  /*0a00*/  IMAD.MOV.U32 R8, RZ, RZ, RZ ;  /* 0x000000ffff087224 */ /* 0x000fe200078e00ff */
[----:B------:R-:W-:-:S04]  /*0a10*/  LOP3.LUT R9, R16, 0x7ff, RZ, 0xc0, !PT ;  /* 0x000007ff10097812 */ /* 0x000fc800078ec0ff */
[----:B------:R-:W-:-:S13]  /*0a20*/  ISETP.NE.AND P0, PT, R9, 0x7ff, PT ;  /* 0x000007ff0900780c */ /* 0x000fda0003f05270 */
[----:B------:R-:W-:Y:S05]  /*0a30*/  @!P0 BRA `(.L_x_8) ;  /* 0x0000000800688947 */ /* 0x000fea0003800000 */
[----:B------:R-:W-:Y:S01]  /*0a40*/  VIADD R8, R9, 0xfffffc00 ;  /* 0xfffffc0009087836 */ /* 0x000fe20000000000 */
[----:B------:R-:W-:Y:S01]  /*0a50*/  BSSY.RECONVERGENT B2, `(.L_x_9) ;  /* 0x0000034000027945 */ /* 0x000fe20003800200 */
[----:B------:R-:W-:-:S03]  /*0a60*/  CS2R R10, SRZ ;  /* 0x00000000000a7805 */ /* 0x000fc6000001ff00 */
[----:B------:R-:W-:Y:S02]  /*0a70*/  SHF.R.U32.HI R14, RZ, 0x6, R8 ;  /* 0x00000006ff0e7819 */ /* 0x000fe40000011608 */
[----:B------:R-:W-:Y:S02]  /*0a80*/  ISETP.GE.U32.AND P0, PT, R8, 0x80, PT ;  /* 0x000000800800780c */ /* 0x000fe40003f06070 */
[C---:B------:R-:W-:Y:S02]  /*0a90*/  IADD3 R8, PT, PT, -R14.reuse, 0x13, RZ ;  /* 0x000000130e087810 */ /* 0x040fe40007ffe1ff */
[----:B------:R-:W-:Y:S02]  /*0aa0*/  IADD3 R15, PT, PT, -R14, 0xf, RZ ;  /* 0x0000000f0e0f7810 */ /* 0x000fe40007ffe1ff */
[----:B------:R-:W-:-:S04]  /*0ab0*/  SEL R17, R8, 0x12, P0 ;  /* 0x0000001208117807 */ /* 0x000fc80000000000 */
[----:B------:R-:W-:-:S13]  /*0ac0*/  ISETP.GE.AND P0, PT, R15, R17, PT ;  /* 0x000000110f00720c */ /* 0x000fda0003f06270 */
[----:B------:R-:W-:Y:S05]  /*0ad0*/  @P0 BRA `(.L_x_10) ;  /* 0x0000000000ac0947 */ /* 0x000fea0003800000 */
[----:B------:R-:W0:Y:S01]  /*0ae0*/  LDC.64 R8, c[0x0][0x358] ;  /* 0x0000d600ff087b82 */ /* 0x000e220000000a00 */
[C---:B------:R-:W-:Y:S01]  /*0af0*/  SHF.L.U64.HI R25, R12.reuse, 0xb, R13 ;  /* 0x0000000b0c197819 */ /* 0x040fe2000001020d */
[----:B------:R-:W-:Y:S01]  /*0b00*/  BSSY.RECONVERGENT B3, `(.L_x_11) ;  /* 0x0000022000037945 */ /* 0x000fe20003800200 */
[----:B------:R-:W-:Y:S01]  /*0b10*/  IADD3 R14, PT, PT, RZ, -R14, -R17 ;  /* 0x8000000eff0e7210 */ /* 0x000fe20007ffe811 */
[----:B------:R-:W-:Y:S01]  /*0b20*/  IMAD.SHL.U32 R17, R12, 0x800, RZ ;  /* 0x000008000c117824 */ /* 0x000fe200078e00ff */
[----:B------:R-:W-:Y:S01]  /*0b30*/  CS2R R10, SRZ ;  /* 0x00000000000a7805 */ /* 0x000fe2000001ff00 */
[----:B------:R-:W-:Y:S01]  /*0b40*/  IMAD.MOV.U32 R19, RZ, RZ, RZ ;  /* 0x000000ffff137224 */ /* 0x000fe200078e00ff */
[----:B------:R-:W-:-:S07]  /*0b50*/  LOP3.LUT R25, R25, 0x80000000, RZ, 0xfc, !PT ;  /* 0x8000000019197812 */ /* 0x000fce00078efcff */
.L_x_12:
[----:B------:R-:W1:Y:S01]  /*0b60*/  LDC.64 R12, c[0x4][RZ] ;  /* 0x01000000ff0c7b82 */ /* 0x000e620000000a00 */
[----:B0-----:R-:W-:Y:S02]  /*0b70*/  R2UR UR6, R8 ;  /* 0x00000000080672ca */ /* 0x001fe400000e0000 */
[----:B------:R-:W-:Y:S01]  /*0b80*/  R2UR UR7, R9 ;  /* 0x00000000090772ca */ /* 0x000fe200000e0000 */
[----:B-1----:R-:W-:-:S12]  /*0b90*/  IMAD.WIDE R12, R15, 0x8, R12 ;  /* 0x000000080f0c7825 */ /* 0x002fd800078e020c */
[----:B------:R-:W2:Y:S01]  /*0ba0*/  LDG.E.64.CONSTANT R12, desc[UR6][R12.64] ;  /* 0x000000060c0c7981 */ /* 0x000ea2000c1e9b00 */
[----:B------:R-:W-:Y:S02]  /*0bb0*/  VIADD R14, R14, 0x1 ;  /* 0x000000010e0e7836 */ /* 0x000fe40000000000 */
[----:B------:R-:W-:Y:S02]  /*0bc0*/  VIADD R15, R15, 0x1 ;  /* 0x000000010f0f7836 */ /* 0x000fe40000000000 */
[----:B--2---:R-:W-:-:S04]  /*0bd0*/  IMAD.WIDE.U32 R10, P2, R12, R17, R10 ;  /* 0x000000110c0a7225 */ /* 0x004fc8000784000a */
[----:B------:R-:W-:Y:S02]  /*0be0*/  IMAD R27, R12, R25, RZ ;  /* 0x000000190c1b7224 */ /* 0x000fe400078e02ff */
[CC--:B------:R-:W-:Y:S02]  /*0bf0*/  IMAD R26, R13.reuse, R17.reuse, RZ ;  /* 0x000000110d1a7224 */ /* 0x0c0fe400078e02ff */
[----:B------:R-:W-:Y:S01]  /*0c00*/  IMAD.HI.U32 R29, R13, R17, RZ ;  /* 0x000000110d1d7227 */ /* 0x000fe200078e00ff */
[----:B------:R-:W-:-:S03]  /*0c10*/  IADD3 R11, P0, PT, R27, R11, RZ ;  /* 0x0000000b1b0b7210 */ /* 0x000fc60007f1e0ff */
[----:B------:R-:W-:Y:S01]  /*0c20*/  IMAD R27, R19, 0x8, R1 ;  /* 0x00000008131b7824 */ /* 0x000fe200078e0201 */
[----:B------:R-:W-:Y:S01]  /*0c30*/  IADD3 R11, P1, PT, R26, R11, RZ ;  /* 0x0000000b1a0b7210 */ /* 0x000fe20007f3e0ff */
[----:B------:R-:W-:-:S04]  /*0c40*/  IMAD.HI.U32 R26, R12, R25, RZ ;  /* 0x000000190c1a7227 */ /* 0x000fc800078e00ff */
[----:B------:R-:W-:Y:S01]  /*0c50*/  IMAD.X R26, RZ, RZ, R26, P2 ;  /* 0x000000ffff1a7224 */ /* 0x000fe200010e061a */
[----:B------:R0:W-:Y:S01]  /*0c60*/  STL.64 [R27], R10 ;  /* 0x0000000a1b007387 */ /* 0x0001e20000100a00 */
[----:B------:R-:W-:-:S03]  /*0c70*/  IMAD.HI.U32 R12, R13, R25, RZ ;  /* 0x000000190d0c7227 */ /* 0x000fc600078e00ff */
[----:B------:R-:W-:Y:S01]  /*0c80*/  IADD3.X R26, P0, PT, R29, R26, RZ, P0, !PT ;  /* 0x0000001a1d1a7210 */ /* 0x000fe2000071e4ff */
[----:B------:R-:W-:Y:S02]  /*0c90*/  IMAD R13, R13, R25, RZ ;  /* 0x000000190d0d7224 */ /* 0x000fe400078e02ff */
[----:B------:R-:W-:Y:S02]  /*0ca0*/  VIADD R19, R19, 0x1 ;  /* 0x0000000113137836 */ /* 0x000fe40000000000 */
[----:B------:R-:W-:Y:S01]  /*0cb0*/  IMAD.X R12, RZ, RZ, R12, P0 ;  /* 0x000000ffff0c7224 */ /* 0x000fe200000e060c */
[----:B------:R-:W-:Y:S02]  /*0cc0*/  ISETP.NE.AND P0, PT, R14, -0xf, PT ;  /* 0xfffffff10e00780c */ /* 0x000fe40003f05270 */
[----:B------:R-:W-:-:S05]  /*0cd0*/  IADD3.X R26, P1, PT, R13, R26, RZ, P1, !PT ;  /* 0x0000001a0d1a7210 */ /* 0x000fca0000f3e4ff */
[----:B------:R-:W-:Y:S02]  /*0ce0*/  IMAD.X R13, RZ, RZ, R12, P1 ;  /* 0x000000ffff0d7224 */ /* 0x000fe400008e060c */
[----:B0-----:R-:W-:Y:S02]  /*0cf0*/  IMAD.MOV.U32 R10, RZ, RZ, R26 ;  /* 0x000000ffff0a7224 */ /* 0x001fe400078e001a */
[----:B------:R-:W-:Y:S02]  /*0d00*/  IMAD.MOV.U32 R11, RZ, RZ, R13 ;  /* 0x000000ffff0b7224 */ /* 0x000fe400078e000d */
[----:B------:R-:W-:Y:S05]  /*0d10*/  @P0 BRA `(.L_x_12) ;  /* 0xfffffffc00900947 */ /* 0x000fea000383ffff */
[----:B------:R-:W-:Y:S05]  /*0d20*/  BSYNC.RECONVERGENT B3 ;  /* 0x0000000000037941 */ /* 0x000fea0003800200 */
.L_x_11:
[----:B------:R-:W-:-:S05]  /*0d30*/  LOP3.LUT R8, R16, 0x7ff, RZ, 0xc0, !PT ;  /* 0x000007ff10087812 */ /* 0x000fca00078ec0ff */
[----:B------:R-:W-:-:S05]  /*0d40*/  VIADD R8, R8, 0xfffffc00 ;  /* 0xfffffc0008087836 */ /* 0x000fca0000000000 */
[----:B------:R-:W-:Y:S02]  /*0d50*/  SHF.R.U32.HI R9, RZ, 0x6, R8 ;  /* 0x00000006ff097819 */ /* 0x000fe40000011608 */
[----:B------:R-:W-:Y:S02]  /*0d60*/  ISETP.GE.U32.AND P0, PT, R8, 0x80, PT ;  /* 0x000000800800780c */ /* 0x000fe40003f06070 */
[----:B------:R-:W-:-:S04]  /*0d70*/  IADD3 R9, PT, PT, -R9, 0x13, RZ ;  /* 0x0000001309097810 */ /* 0x000fc80007ffe1ff */
[----:B------:R-:W-:-:S07]  /*0d80*/  SEL R15, R9, 0x12, P0 ;  /* 0x00000012090f7807 */ /* 0x000fce0000000000 */
.L_x_10:
[----:B------:R-:W-:Y:S05]  /*0d90*/  BSYNC.RECONVERGENT B2 ;  /* 0x0000000000027941 */ /* 0x000fea0003800200 */
.L_x_9:
[C---:B------:R-:W-:Y:S02]  /*0da0*/  LOP3.LUT R8, R16.reuse, 0x7ff, RZ, 0xc0, !PT ;  /* 0x000007ff10087812 */ /* 0x040fe400078ec0ff */
[----:B------:R-:W-:-:S03]  /*0db0*/  LOP3.LUT P0, R25, R16, 0x3f, RZ, 0xc0, !PT ;  /* 0x0000003f10197812 */ /* 0x000fc6000780c0ff */
[----:B------:R-:W-:-:S05]  /*0dc0*/  VIADD R8, R8, 0xfffffc00 ;  /* 0xfffffc0008087836 */ /* 0x000fca0000000000 */
[----:B------:R-:W-:-:S05]  /*0dd0*/  SHF.R.U32.HI R8, RZ, 0x6, R8 ;  /* 0x00000006ff087819 */ /* 0x000fca0000011608 */
[----:B------:R-:W-:-:S04]  /*0de0*/  IMAD.IADD R8, R8, 0x1, R15 ;  /* 0x0000000108087824 */ /* 0x000fc800078e020f */
[----:B------:R-:W-:-:S05]  /*0df0*/  IMAD.U32 R29, R8, 0x8, R1 ;  /* 0x00000008081d7824 */ /* 0x000fca00078e0001 */
[----:B------:R0:W-:Y:S04]  /*0e00*/  STL.64 [R29+-0x78], R10 ;  /* 0xffff880a1d007387 */ /* 0x0001e80000100a00 */
[----:B------:R-:W2:Y:S04]  /*0e10*/  @P0 LDL.64 R26, [R1+0x8] ;  /* 0x00000800011a0983 */ /* 0x000ea80000100a00 */
[----:B------:R-:W3:Y:S04]  /*0e20*/  LDL.64 R12, [R1+0x10] ;  /* 0x00001000010c7983 */ /* 0x000ee80000100a00 */
[----:B------:R-:W4:Y:S01]  /*0e30*/  LDL.64 R8, [R1+0x18] ;  /* 0x0000180001087983 */ /* 0x000f220000100a00 */
[----:B------:R-:W-:Y:S01]  /*0e40*/  @P0 LOP3.LUT R15, R25, 0x3f, RZ, 0x3c, !PT ;  /* 0x0000003f190f0812 */ /* 0x000fe200078e3cff */
[----:B------:R-:W-:Y:S01]  /*0e50*/  BSSY.RECONVERGENT B2, `(.L_x_13) ;  /* 0x0000034000027945 */ /* 0x000fe20003800200 */
[----:B--2---:R-:W-:-:S02]  /*0e60*/  @P0 SHF.R.U64 R16, R26, 0x1, R27 ;  /* 0x000000011a100819 */ /* 0x004fc4000000121b */
[----:B------:R-:W-:Y:S02]  /*0e70*/  @P0 SHF.R.U32.HI R26, RZ, 0x1, R27 ;  /* 0x00000001ff1a0819 */ /* 0x000fe4000001161b */
[----:B---3--:R-:W-:Y:S02]  /*0e80*/  @P0 SHF.L.U32 R17, R12, R25, RZ ;  /* 0x000000190c110219 */ /* 0x008fe400000006ff */
[----:B0-----:R-:W-:Y:S02]  /*0e90*/  @P0 SHF.R.U64 R10, R16, R15, R26 ;  /* 0x0000000f100a0219 */ /* 0x001fe4000000121a */
[--C-:B------:R-:W-:Y:S02]  /*0ea0*/  @P0 SHF.R.U32.HI R14, RZ, 0x1, R13.reuse ;  /* 0x00000001ff0e0819 */ /* 0x100fe4000001160d */
[C-C-:B------:R-:W-:Y:S02]  /*0eb0*/  @P0 SHF.R.U64 R19, R12.reuse, 0x1, R13.reuse ;  /* 0x000000010c130819 */ /* 0x140fe4000000120d */
[----:B------:R-:W-:-:S02]  /*0ec0*/  @P0 SHF.L.U64.HI R28, R12, R25, R13 ;  /* 0x000000190c1c0219 */ /* 0x000fc4000001020d */
[----:B------:R-:W-:Y:S02]  /*0ed0*/  @P0 SHF.R.U32.HI R11, RZ, R15, R26 ;  /* 0x0000000fff0b0219 */ /* 0x000fe4000001161a */
[----:B------:R-:W-:Y:S02]  /*0ee0*/  @P0 LOP3.LUT R12, R17, R10, RZ, 0xfc, !PT ;  /* 0x0000000a110c0212 */ /* 0x000fe400078efcff */
[----:B----4-:R-:W-:Y:S02]  /*0ef0*/  @P0 SHF.L.U32 R16, R8, R25, RZ ;  /* 0x0000001908100219 */ /* 0x010fe400000006ff */
[----:B------:R-:W-:Y:S01]  /*0f00*/  @P0 SHF.R.U64 R19, R19, R15, R14 ;  /* 0x0000000f13130219 */ /* 0x000fe2000000120e */
[----:B------:R-:W-:Y:S01]  /*0f10*/  IMAD.SHL.U32 R10, R12, 0x4, RZ ;  /* 0x000000040c0a7824 */ /* 0x000fe200078e00ff */
[----:B------:R-:W-:Y:S02]  /*0f20*/  @P0 LOP3.LUT R13, R28, R11, RZ, 0xfc, !PT ;  /* 0x0000000b1c0d0212 */ /* 0x000fe400078efcff */
[----:B------:R-:W-:-:S02]  /*0f30*/  @P0 SHF.L.U64.HI R25, R8, R25, R9 ;  /* 0x0000001908190219 */ /* 0x000fc40000010209 */
[----:B------:R-:W-:Y:S02]  /*0f40*/  @P0 SHF.R.U32.HI R14, RZ, R15, R14 ;  /* 0x0000000fff0e0219 */ /* 0x000fe4000001160e */
[----:B------:R-:W-:Y:S02]  /*0f50*/  @P0 LOP3.LUT R8, R16, R19, RZ, 0xfc, !PT ;  /* 0x0000001310080212 */ /* 0x000fe400078efcff */
[----:B------:R-:W-:Y:S02]  /*0f60*/  SHF.L.U64.HI R11, R12, 0x2, R13 ;  /* 0x000000020c0b7819 */ /* 0x000fe4000001020d */
[----:B------:R-:W-:Y:S02]  /*0f70*/  @P0 LOP3.LUT R9, R25, R14, RZ, 0xfc, !PT ;  /* 0x0000000e19090212 */ /* 0x000fe400078efcff */
[----:B------:R-:W-:Y:S02]  /*0f80*/  SHF.L.W.U32.HI R16, R13, 0x2, R8 ;  /* 0x000000020d107819 */ /* 0x000fe40000010e08 */
[----:B------:R-:W-:-:S02]  /*0f90*/  IADD3 RZ, P0, PT, RZ, -R10, RZ ;  /* 0x8000000affff7210 */ /* 0x000fc40007f1e0ff */
[----:B------:R-:W-:Y:S02]  /*0fa0*/  LOP3.LUT R12, RZ, R11, RZ, 0x33, !PT ;  /* 0x0000000bff0c7212 */ /* 0x000fe400078e33ff */
[----:B------:R-:W-:Y:S02]  /*0fb0*/  SHF.L.W.U32.HI R8, R8, 0x2, R9 ;  /* 0x0000000208087819 */ /* 0x000fe40000010e09 */
[----:B------:R-:W-:Y:S02]  /*0fc0*/  LOP3.LUT R13, RZ, R16, RZ, 0x33, !PT ;  /* 0x00000010ff0d7212 */ /* 0x000fe400078e33ff */
[----:B------:R-:W-:Y:S02]  /*0fd0*/  IADD3.X R14, P0, PT, RZ, R12, RZ, P0, !PT ;  /* 0x0000000cff0e7210 */ /* 0x000fe4000071e4ff */
[----:B------:R-:W-:Y:S02]  /*0fe0*/  LOP3.LUT R12, RZ, R8, RZ, 0x33, !PT ;  /* 0x00000008ff0c7212 */ /* 0x000fe400078e33ff */
[----:B------:R-:W-:-:S02]  /*0ff0*/  IADD3.X R15, P1, PT, RZ, R13, RZ, P0, !PT ;  /* 0x0000000dff0f7210 */ /* 0x000fc4000073e4ff */
[----:B------:R-:W-:-:S03]  /*1000*/  ISETP.GT.U32.AND P2, PT, R16, -0x1, PT ;  /* 0xffffffff1000780c */ /* 0x000fc60003f44070 */
[----:B------:R-:W-:Y:S01]  /*1010*/  IMAD.X R13, RZ, RZ, R12, P1 ;  /* 0x000000ffff0d7224 */ /* 0x000fe200008e060c */
[----:B------:R-:W-:-:S04]  /*1020*/  ISETP.GT.AND.EX P0, PT, R8, -0x1, PT, P2 ;  /* 0xffffffff0800780c */ /* 0x000fc80003f04320 */
[----:B------:R-:W-:Y:S02]  /*1030*/  SEL R13, R8, R13, P0 ;  /* 0x0000000d080d7207 */ /* 0x000fe40000000000 */
[----:B------:R-:W-:Y:S02]  /*1040*/  SEL R16, R16, R15, P0 ;  /* 0x0000000f10107207 */ /* 0x000fe40000000000 */
[----:B------:R-:W-:-:S04]  /*1050*/  ISETP.NE.U32.AND P1, PT, R13, RZ, PT ;  /* 0x000000ff0d00720c */ /* 0x000fc80003f25070 */
[----:B------:R-:W-:Y:S01]  /*1060*/  SEL R15, R16, R13, !P1 ;  /* 0x0000000d100f7207 */ /* 0x000fe20004800000 */
[----:B------:R-:W-:-:S05]  /*1070*/  @!P0 IMAD.MOV R10, RZ, RZ, -R10 ;  /* 0x000000ffff0a8224 */ /* 0x000fca00078e0a0a */
[----:B------:R-:W0:Y:S02]  /*1080*/  FLO.U32 R15, R15 ;  /* 0x0000000f000f7300 */ /* 0x000e2400000e0000 */
[C---:B0-----:R-:W-:Y:S02]  /*1090*/  IADD3 R17, PT, PT, -R15.reuse, 0x1f, RZ ;  /* 0x0000001f0f117810 */ /* 0x041fe40007ffe1ff */
[----:B------:R-:W-:-:S03]  /*10a0*/  IADD3 R12, PT, PT, -R15, 0x3f, RZ ;  /* 0x0000003f0f0c7810 */ /* 0x000fc60007ffe1ff */
[----:B------:R-:W-:Y:S01]  /*10b0*/  @P1 IMAD.MOV R12, RZ, RZ, R17 ;  /* 0x000000ffff0c1224 */ /* 0x000fe200078e0211 */
[----:B------:R-:W-:-:S04]  /*10c0*/  SEL R17, R11, R14, P0 ;  /* 0x0000000e0b117207 */ /* 0x000fc80000000000 */
[----:B------:R-:W-:-:S13]  /*10d0*/  ISETP.NE.AND P1, PT, R12, RZ, PT ;  /* 0x000000ff0c00720c */ /* 0x000fda0003f25270 */
[----:B------:R-:W-:Y:S05]  /*10e0*/  @!P1 BRA `(.L_x_14) ;  /* 0x0000000000289947 */ /* 0x000fea0003800000 */
[----:B------:R-:W-:Y:S02]  /*10f0*/  LOP3.LUT R11, R12, 0x3f, RZ, 0xc0, !PT ;  /* 0x0000003f0c0b7812 */ /* 0x000fe400078ec0ff */
[--C-:B------:R-:W-:Y:S02]  /*1100*/  SHF.R.U64 R15, R10, 0x1, R17.reuse ;  /* 0x000000010a0f7819 */ /* 0x100fe40000001211 */
[----:B------:R-:W-:Y:S02]  /*1110*/  SHF.R.U32.HI R17, RZ, 0x1, R17 ;  /* 0x00000001ff117819 */ /* 0x000fe40000011611 */
[----:B------:R-:W-:Y:S02]  /*1120*/  LOP3.LUT R10, R12, 0x3f, RZ, 0xc, !PT ;  /* 0x0000003f0c0a7812 */ /* 0x000fe400078e0cff */
[CC--:B------:R-:W-:Y:S02]  /*1130*/  SHF.L.U64.HI R13, R16.reuse, R11.reuse, R13 ;  /* 0x0000000b100d7219 */ /* 0x0c0fe4000001020d */
[----:B------:R-:W-:-:S02]  /*1140*/  SHF.L.U32 R11, R16, R11, RZ ;  /* 0x0000000b100b7219 */ /* 0x000fc400000006ff */
[-CC-:B------:R-:W-:Y:S02]  /*1150*/  SHF.R.U64 R16, R15, R10.reuse, R17.reuse ;  /* 0x0000000a0f107219 */ /* 0x180fe40000001211 */
[----:B------:R-:W-:Y:S02]  /*1160*/  SHF.R.U32.HI R10, RZ, R10, R17 ;  /* 0x0000000aff0a7219 */ /* 0x000fe40000011611 */
[----:B------:R-:W-:Y:S02]  /*1170*/  LOP3.LUT R16, R11, R16, RZ, 0xfc, !PT ;  /* 0x000000100b107212 */ /* 0x000fe400078efcff */
[----:B------:R-:W-:-:S07]  /*1180*/  LOP3.LUT R13, R13, R10, RZ, 0xfc, !PT ;  /* 0x0000000a0d0d7212 */ /* 0x000fce00078efcff */
.L_x_14:
[----:B------:R-:W-:Y:S05]  /*1190*/  BSYNC.RECONVERGENT B2 ;  /* 0x0000000000027941 */ /* 0x000fea0003800200 */
.L_x_13:
[----:B------:R-:W-:-:S04]  /*11a0*/  IMAD.WIDE.U32 R14, R16, 0x2168c235, RZ ;  /* 0x2168c235100e7825 */ /* 0x000fc800078e00ff */
[----:B------:R-:W-:Y:S01]  /*11b0*/  IMAD.MOV.U32 R10, RZ, RZ, R15 ;  /* 0x000000ffff0a7224 */ /* 0x000fe200078e000f */
[----:B------:R-:W-:Y:S01]  /*11c0*/  IADD3 RZ, P1, PT, R14, R14, RZ ;  /* 0x0000000e0eff7210 */ /* 0x000fe20007f3e0ff */
[----:B------:R-:W-:Y:S02]  /*11d0*/  IMAD.MOV.U32 R11, RZ, RZ, RZ ;  /* 0x000000ffff0b7224 */ /* 0x000fe400078e00ff */
[----:B------:R-:W-:-:S04]  /*11e0*/  IMAD.HI.U32 R15, R13, -0x36f0255e, RZ ;  /* 0xc90fdaa20d0f7827 */ /* 0x000fc800078e00ff */
[----:B------:R-:W-:-:S04]  /*11f0*/  IMAD.WIDE.U32 R10, R16, -0x36f0255e, R10 ;  /* 0xc90fdaa2100a7825 */ /* 0x000fc800078e000a */
[C---:B------:R-:W-:Y:S02]  /*1200*/  IMAD R17, R13.reuse, -0x36f0255e, RZ ;  /* 0xc90fdaa20d117824 */ /* 0x040fe400078e02ff */
[----:B------:R-:W-:-:S04]  /*1210*/  IMAD.WIDE.U32 R10, P2, R13, 0x2168c235, R10 ;  /* 0x2168c2350d0a7825 */ /* 0x000fc8000784000a */
[----:B------:R-:W-:Y:S01]  /*1220*/  IMAD.X R13, RZ, RZ, R15, P2 ;  /* 0x000000ffff0d7224 */ /* 0x000fe200010e060f */
[----:B------:R-:W-:Y:S02]  /*1230*/  IADD3 R11, P2, PT, R17, R11, RZ ;  /* 0x0000000b110b7210 */ /* 0x000fe40007f5e0ff */
[----:B------:R-:W-:Y:S02]  /*1240*/  IADD3.X RZ, P1, PT, R10, R10, RZ, P1, !PT ;  /* 0x0000000a0aff7210 */ /* 0x000fe40000f3e4ff */
[C---:B------:R-:W-:Y:S01]  /*1250*/  ISETP.GT.U32.AND P3, PT, R11.reuse, RZ, PT ;  /* 0x000000ff0b00720c */ /* 0x040fe20003f64070 */
[----:B------:R-:W-:Y:S01]  /*1260*/  IMAD.X R13, RZ, RZ, R13, P2 ;  /* 0x000000ffff0d7224 */ /* 0x000fe200010e060d */
[----:B------:R-:W-:-:S04]  /*1270*/  IADD3.X R10, P2, PT, R11, R11, RZ, P1, !PT ;  /* 0x0000000b0b0a7210 */ /* 0x000fc80000f5e4ff */
[C---:B------:R-:W-:Y:S01]  /*1280*/  ISETP.GT.AND.EX P1, PT, R13.reuse, RZ, PT, P3 ;  /* 0x000000ff0d00720c */ /* 0x040fe20003f24330 */
[----:B------:R-:W-:-:S03]  /*1290*/  IMAD.X R14, R13, 0x1, R13, P2 ;  /* 0x000000010d0e7824 */ /* 0x000fc600010e060d */
[----:B------:R-:W-:Y:S02]  /*12a0*/  SEL R11, R10, R11, P1 ;  /* 0x0000000b0a0b7207 */ /* 0x000fe40000800000 */
[----:B------:R-:W-:Y:S02]  /*12b0*/  SEL R14, R14, R13, P1 ;  /* 0x0000000d0e0e7207 */ /* 0x000fe40000800000 */
[----:B------:R-:W-:Y:S02]  /*12c0*/  IADD3 R11, P2, PT, R11, 0x1, RZ ;  /* 0x000000010b0b7810 */ /* 0x000fe40007f5e0ff */
[----:B------:R-:W-:Y:S02]  /*12d0*/  SEL R13, RZ, 0xffffffff, !P1 ;  /* 0xffffffffff0d7807 */ /* 0x000fe40004800000 */
[----:B------:R-:W-:Y:S01]  /*12e0*/  LOP3.LUT P1, R10, R18, 0x80000000, RZ, 0xc0, !PT ;  /* 0x80000000120a7812 */ /* 0x000fe2000782c0ff */
[----:B------:R-:W-:Y:S02]  /*12f0*/  IMAD.X R14, RZ, RZ, R14, P2 ;  /* 0x000000ffff0e7224 */ /* 0x000fe400010e060e */
[----:B------:R-:W-:Y:S01]  /*1300*/  IMAD.IADD R13, R13, 0x1, -R12 ;  /* 0x000000010d0d7824 */ /* 0x000fe200078e0a0c */
[----:B------:R-:W-:-:S02]  /*1310*/  @!P0 LOP3.LUT R10, R10, 0x80000000, RZ, 0x3c, !PT ;  /* 0x800000000a0a8812 */ /* 0x000fc400078e3cff */
[----:B------:R-:W-:-:S04]  /*1320*/  SHF.R.U64 R11, R11, 0xa, R14 ;  /* 0x0000000a0b0b7819 */ /* 0x000fc8000000120e */
[----:B------:R-:W-:-:S04]  /*1330*/  IADD3 R11, P2, PT, R11, 0x1, RZ ;  /* 0x000000010b0b7810 */ /* 0x000fc80007f5e0ff */
[----:B------:R-:W-:-:S04]  /*1340*/  LEA.HI.X R14, R14, RZ, RZ, 0x16, P2 ;  /* 0x000000ff0e0e7211 */ /* 0x000fc800010fb4ff */
[--C-:B------:R-:W-:Y:S02]  /*1350*/  SHF.R.U64 R12, R11, 0x1, R14.reuse ;  /* 0x000000010b0c7819 */ /* 0x100fe4000000120e */
[----:B------:R-:W-:Y:S01]  /*1360*/  SHF.R.U32.HI R11, RZ, 0x1e, R9 ;  /* 0x0000001eff0b7819 */ /* 0x000fe20000011609 */
[----:B------:R-:W-:Y:S01]  /*1370*/  IMAD.SHL.U32 R9, R13, 0x100000, RZ ;  /* 0x001000000d097824 */ /* 0x000fe200078e00ff */
[----:B------:R-:W-:Y:S02]  /*1380*/  SHF.R.U32.HI R14, RZ, 0x1, R14 ;  /* 0x00000001ff0e7819 */ /* 0x000fe4000001160e */
[----:B------:R-:W-:Y:S02]  /*1390*/  IADD3 R12, P2, P3, RZ, RZ, R12 ;  /* 0x000000ffff0c7210 */ /* 0x000fe40007b5e00c */
[----:B------:R-:W-:Y:S02]  /*13a0*/  LEA.HI R8, R8, R11, RZ, 0x1 ;  /* 0x0000000b08087211 */ /* 0x000fe400078f08ff */
[----:B------:R-:W-:-:S03]  /*13b0*/  IADD3.X R9, PT, PT, R9, 0x3fe00000, R14, P2, P3 ;  /* 0x3fe0000009097810 */ /* 0x000fc600017e640e */
[----:B------:R-:W-:Y:S01]  /*13c0*/  @P1 IMAD.MOV R8, RZ, RZ, -R8 ;  /* 0x000000ffff081224 */ /* 0x000fe200078e0a08 */
[----:B------:R-:W-:-:S07]  /*13d0*/  LOP3.LUT R13, R9, R10, RZ, 0xfc, !PT ;  /* 0x0000000a090d7212 */ /* 0x000fce00078efcff */
.L_x_8:
[----:B------:R-:W-:-:S04]  /*13e0*/  IMAD.MOV.U32 R25, RZ, RZ, 0x0 ;  /* 0x00000000ff197424 */ /* 0x000fc800078e00ff */
[----:B------:R-:W-:Y:S05]  /*13f0*/  RET.REL.NODEC R24 `(_Z4PAORPdS_S_d) ;  /* 0xffffffec18007950 */ /* 0x000fea0003c3ffff */
.L_x_15:
[----:B------:R-:W-:-:S00]  /*1400*/  BRA `(.L_x_15) ;  /* 0xfffffffc00fc7947 */ /* 0x000fc0000383ffff */
[----:B------:R-:W-:-:S00]  /*1410*/  NOP ;  /* 0x0000000000007918 */ /* 0x000fc00000000000 */
        /* <DEDUP_REMOVED lines=14> */
.L_x_16:


//--------------------- .nv.global.init           --------------------------
	.section	.nv.global.init,"aw",@progbits
	.align	16
.nv.global.init:
	.type		__cudart_sin_cos_coeffs,@object
	.size		__cudart_sin_cos_coeffs,(__cudart_i2opi_d - __cudart_sin_cos_coeffs)
__cudart_sin_cos_coeffs:
        /*0000*/ 	.byte	0x46, 0xd2, 0xb0, 0x2c, 0xf1, 0xe5, 0x5a, 0xbe, 0x92, 0xe3, 0xac, 0x69, 0xe3, 0x1d, 0xc7, 0x3e
        /*0010*/ 	.byte	0xa1, 0x62, 0xdb, 0x19, 0xa0, 0x01, 0x2a, 0xbf, 0x18, 0x08, 0x11, 0x11, 0x11, 0x11, 0x81, 0x3f
        /*0020*/ 	.byte	0x54, 0x55, 0x55, 0x55, 0x55, 0x55, 0xc5, 0xbf, 0x00, 0x00, 0x00, 0x00, 0x00, 0x00, 0x00, 0x00
        /*0030*/ 	.byte	0x00, 0x00, 0x00, 0x00, 0x00, 0x00, 0x00, 0x00, 0x64, 0x81, 0xfd, 0x20, 0x83, 0xff, 0xa8, 0xbd
        /*0040*/ 	.byte	0x28, 0x85, 0xef, 0xc1, 0xa7, 0xee, 0x21, 0x3e, 0xd9, 0xe6, 0x06, 0x8e, 0x4f, 0x7e, 0x92, 0xbe
        /*0050*/ 	.byte	0xe9, 0xbc, 0xdd, 0x19, 0xa0, 0x01, 0xfa, 0x3e, 0x47, 0x5d, 0xc1, 0x16, 0x6c, 0xc1, 0x56, 0xbf
        /*0060*/ 	.byte	0x51, 0x55, 0x55, 0x55, 0x55, 0x55, 0xa5, 0x3f, 0x00, 0x00, 0x00, 0x00, 0x00, 0x00, 0xe0, 0xbf
        /*0070*/ 	.byte	0x00, 0x00, 0x00, 0x00, 0x00, 0x00, 0xf0, 0x3f, 0x00, 0x00, 0x00, 0x00, 0x00, 0x00, 0x00, 0x00
	.type		__cudart_i2opi_d,@object
	.size		__cudart_i2opi_d,(.L_0 - __cudart_i2opi_d)
__cudart_i2opi_d:
        /* <DEDUP_REMOVED lines=9> */
.L_0:


//--------------------- .nv.shared.reserved.0     --------------------------
	.section	.nv.shared.reserved.0,"aw",@nobits
	.weak		__nv_reservedSMEM_offset_0_alias
	.size		__nv_reservedSMEM_offset_0_alias, 0, 64
	.other		__nv_reservedSMEM_offset_0_alias,@"STO_CUDA_RESERVED_SHARED STV_DEFAULT"
__nv_reservedSMEM_offset_0_alias:
	.zero		0
	.zero		64


//--------------------- .nv.constant0._Z4PAORPdS_S_d --------------------------
	.section	.nv.constant0._Z4PAORPdS_S_d,"a",@progbits
	.sectionflags	@""
	.align	4
.nv.constant0._Z4PAORPdS_S_d:
	.zero		928


//--------------------- SYMBOLS --------------------------

	.type		.nv.reservedSmem.offset0,@object
	.size		.nv.reservedSmem.offset0,0x4
